//
// Generated by NVIDIA NVVM Compiler
//
// Compiler Build ID: CL-36424714
// Cuda compilation tools, release 13.0, V13.0.88
// Based on NVVM 20.0.0
//

.version 9.0
.target sm_100
.address_size 64

	// .globl	_Z14bubble_sortGPUPii

.visible .entry _Z14bubble_sortGPUPii(
	.param .u64 .ptr .align 1 _Z14bubble_sortGPUPii_param_0,
	.param .u32 _Z14bubble_sortGPUPii_param_1
)
{
	.reg .pred 	%p<16>;
	.reg .b32 	%r<35>;
	.reg .b64 	%rd<7>;

	ld.param.u64 	%rd4, [_Z14bubble_sortGPUPii_param_0];
	ld.param.u32 	%r26, [_Z14bubble_sortGPUPii_param_1];
	cvta.to.global.u64 	%rd1, %rd4;
	setp.lt.s32 	%p1, %r26, 1;
	@%p1 bra 	$L__BB0_22;
	mov.u32 	%r28, %tid.x;
	shl.b32 	%r1, %r28, 1;
	and.b32  	%r2, %r26, 3;
	setp.lt.u32 	%p2, %r26, 4;
	mov.b32 	%r34, 0;
	@%p2 bra 	$L__BB0_16;
	and.b32  	%r34, %r26, 2147483644;
	add.s32 	%r4, %r1, 1;
	mul.wide.u32 	%rd5, %r1, 4;
	add.s64 	%rd2, %rd1, %rd5;
	add.s32 	%r5, %r1, 2;
	neg.s32 	%r31, %r34;
$L__BB0_3:
	setp.ge.u32 	%p3, %r4, %r26;
	@%p3 bra 	$L__BB0_6;
	ld.global.u32 	%r8, [%rd2];
	ld.global.u32 	%r9, [%rd2+4];
	setp.le.s32 	%p4, %r8, %r9;
	@%p4 bra 	$L__BB0_6;
	st.global.u32 	[%rd2], %r9;
	st.global.u32 	[%rd2+4], %r8;
$L__BB0_6:
	setp.ge.u32 	%p5, %r5, %r26;
	bar.sync 	0;
	@%p5 bra 	$L__BB0_9;
	ld.global.u32 	%r10, [%rd2+4];
	ld.global.u32 	%r11, [%rd2+8];
	setp.le.s32 	%p6, %r10, %r11;
	@%p6 bra 	$L__BB0_9;
	st.global.u32 	[%rd2+4], %r11;
	st.global.u32 	[%rd2+8], %r10;
$L__BB0_9:
	setp.ge.u32 	%p7, %r4, %r26;
	bar.sync 	0;
	@%p7 bra 	$L__BB0_12;
	ld.global.u32 	%r12, [%rd2];
	ld.global.u32 	%r13, [%rd2+4];
	setp.le.s32 	%p8, %r12, %r13;
	@%p8 bra 	$L__BB0_12;
	st.global.u32 	[%rd2], %r13;
	st.global.u32 	[%rd2+4], %r12;
$L__BB0_12:
	setp.ge.u32 	%p9, %r5, %r26;
	bar.sync 	0;
	@%p9 bra 	$L__BB0_15;
	ld.global.u32 	%r14, [%rd2+4];
	ld.global.u32 	%r15, [%rd2+8];
	setp.le.s32 	%p10, %r14, %r15;
	@%p10 bra 	$L__BB0_15;
	st.global.u32 	[%rd2+4], %r15;
	st.global.u32 	[%rd2+8], %r14;
$L__BB0_15:
	bar.sync 	0;
	add.s32 	%r31, %r31, 4;
	setp.ne.s32 	%p11, %r31, 0;
	@%p11 bra 	$L__BB0_3;
$L__BB0_16:
	setp.eq.s32 	%p12, %r2, 0;
	@%p12 bra 	$L__BB0_22;
	neg.s32 	%r33, %r2;
$L__BB0_18:
	.pragma "nounroll";
	and.b32  	%r29, %r34, 1;
	add.s32 	%r21, %r29, %r1;
	add.s32 	%r30, %r21, 1;
	setp.ge.s32 	%p13, %r30, %r26;
	@%p13 bra 	$L__BB0_21;
	mul.wide.u32 	%rd6, %r21, 4;
	add.s64 	%rd3, %rd1, %rd6;
	ld.global.u32 	%r22, [%rd3];
	ld.global.u32 	%r23, [%rd3+4];
	setp.le.s32 	%p14, %r22, %r23;
	@%p14 bra 	$L__BB0_21;
	st.global.u32 	[%rd3], %r23;
	st.global.u32 	[%rd3+4], %r22;
$L__BB0_21:
	bar.sync 	0;
	add.s32 	%r34, %r34, 1;
	add.s32 	%r33, %r33, 1;
	setp.ne.s32 	%p15, %r33, 0;
	@%p15 bra 	$L__BB0_18;
$L__BB0_22:
	ret;

}
	// .globl	_Z9medianGPUPiS_i
.visible .entry _Z9medianGPUPiS_i(
	.param .u64 .ptr .align 1 _Z9medianGPUPiS_i_param_0,
	.param .u64 .ptr .align 1 _Z9medianGPUPiS_i_param_1,
	.param .u32 _Z9medianGPUPiS_i_param_2
)
{


	bar.sync 	0;
	bar.sync 	0;
	bar.sync 	0;
	bar.sync 	0;
	bar.sync 	0;
	bar.sync 	0;
	bar.sync 	0;
	bar.sync 	0;
	bar.sync 	0;
	bar.sync 	0;
	bar.sync 	0;
	bar.sync 	0;
	bar.sync 	0;
	bar.sync 	0;
	bar.sync 	0;
	bar.sync 	0;
	bar.sync 	0;
	bar.sync 	0;
	bar.sync 	0;
	bar.sync 	0;
	bar.sync 	0;
	bar.sync 	0;
	bar.sync 	0;
	bar.sync 	0;
	bar.sync 	0;
	bar.sync 	0;
	bar.sync 	0;
	bar.sync 	0;
	bar.sync 	0;
	bar.sync 	0;
	bar.sync 	0;
	bar.sync 	0;
	bar.sync 	0;
	bar.sync 	0;
	bar.sync 	0;
	bar.sync 	0;
	bar.sync 	0;
	bar.sync 	0;
	bar.sync 	0;
	bar.sync 	0;
	bar.sync 	0;
	bar.sync 	0;
	bar.sync 	0;
	bar.sync 	0;
	bar.sync 	0;
	bar.sync 	0;
	bar.sync 	0;
	bar.sync 	0;
	bar.sync 	0;
	bar.sync 	0;
	bar.sync 	0;
	bar.sync 	0;
	bar.sync 	0;
	bar.sync 	0;
	bar.sync 	0;
	bar.sync 	0;
	bar.sync 	0;
	bar.sync 	0;
	bar.sync 	0;
	bar.sync 	0;
	bar.sync 	0;
	bar.sync 	0;
	bar.sync 	0;
	bar.sync 	0;
	ret;

}
	// .globl	_Z15standard_devGPUPii
.visible .entry _Z15standard_devGPUPii(
	.param .u64 .ptr .align 1 _Z15standard_devGPUPii_param_0,
	.param .u32 _Z15standard_devGPUPii_param_1
)
{


	ret;

}


// ===== COMPILED SASS (sm_100) =====

	.target	sm_100

	.elftype	@"ET_EXEC"


//--------------------- .note.nv.tkinfo           --------------------------
	.section	.note.nv.tkinfo,"",@"SHT_NOTE"
	.sectionflags	@"SHF_NOTE_NV_TKINFO"
	.tkinfo
        /*0018*/ 	.word	0x00000002
        /*0030*/ 	.string	""
        /*0030*/ 	.string	"ptxas"
        /*0030*/ 	.string	"Cuda compilation tools, release 13.0, V13.0.88"
        /*0030*/ 	.string	"Build cuda_13.0.r13.0/compiler.36424714_0"
        /*0030*/ 	.string	"-arch sm_100 -m 64 "



//--------------------- .note.nv.cuinfo           --------------------------
	.section	.note.nv.cuinfo,"",@"SHT_NOTE"
	.sectionflags	@"SHF_NOTE_NV_CUINFO"
        /*0018*/ 	.short	0x0002
        /*001a*/ 	.short	0x0064
        /*001c*/ 	.short	0x0082
	.zero		2


//--------------------- .nv.info                  --------------------------
	.section	.nv.info,"",@"SHT_CUDA_INFO"
	.align	4


	//----- nvinfo : EIATTR_REGCOUNT
	.align		4
        /*0000*/ 	.byte	0x04, 0x2f
        /*0002*/ 	.short	(.L_1 - .L_0)
	.align		4
.L_0:
        /*0004*/ 	.word	index@(_Z14bubble_sortGPUPii)
        /*0008*/ 	.word	0x0000000d


	//----- nvinfo : EIATTR_FRAME_SIZE
	.align		4
.L_1:
        /*000c*/ 	.byte	0x04, 0x11
        /*000e*/ 	.short	(.L_3 - .L_2)
	.align		4
.L_2:
        /*0010*/ 	.word	index@(_Z14bubble_sortGPUPii)
        /*0014*/ 	.word	0x00000000


	//----- nvinfo : EIATTR_REGCOUNT
	.align		4
.L_3:
        /*0018*/ 	.byte	0x04, 0x2f
        /*001a*/ 	.short	(.L_5 - .L_4)
	.align		4
.L_4:
        /*001c*/ 	.word	index@(_Z9medianGPUPiS_i)
        /*0020*/ 	.word	0x00000004


	//----- nvinfo : EIATTR_FRAME_SIZE
	.align		4
.L_5:
        /*0024*/ 	.byte	0x04, 0x11
        /*0026*/ 	.short	(.L_7 - .L_6)
	.align		4
.L_6:
        /*0028*/ 	.word	index@(_Z9medianGPUPiS_i)
        /*002c*/ 	.word	0x00000000


	//----- nvinfo : EIATTR_REGCOUNT
	.align		4
.L_7:
        /*0030*/ 	.byte	0x04, 0x2f
        /*0032*/ 	.short	(.L_9 - .L_8)
	.align		4
.L_8:
        /*0034*/ 	.word	index@(_Z15standard_devGPUPii)
        /*0038*/ 	.word	0x00000004


	//----- nvinfo : EIATTR_FRAME_SIZE
	.align		4
.L_9:
        /*003c*/ 	.byte	0x04, 0x11
        /*003e*/ 	.short	(.L_11 - .L_10)
	.align		4
.L_10:
        /*0040*/ 	.word	index@(_Z15standard_devGPUPii)
        /*0044*/ 	.word	0x00000000


	//----- nvinfo : EIATTR_MIN_STACK_SIZE
	.align		4
.L_11:
        /*0048*/ 	.byte	0x04, 0x12
        /*004a*/ 	.short	(.L_13 - .L_12)
	.align		4
.L_12:
        /*004c*/ 	.word	index@(_Z15standard_devGPUPii)
        /*0050*/ 	.word	0x00000000


	//----- nvinfo : EIATTR_MIN_STACK_SIZE
	.align		4
.L_13:
        /*0054*/ 	.byte	0x04, 0x12
        /*0056*/ 	.short	(.L_15 - .L_14)
	.align		4
.L_14:
        /*0058*/ 	.word	index@(_Z9medianGPUPiS_i)
        /*005c*/ 	.word	0x00000000


	//----- nvinfo : EIATTR_MIN_STACK_SIZE
	.align		4
.L_15:
        /*0060*/ 	.byte	0x04, 0x12
        /*0062*/ 	.short	(.L_17 - .L_16)
	.align		4
.L_16:
        /*0064*/ 	.word	index@(_Z14bubble_sortGPUPii)
        /*0068*/ 	.word	0x00000000
.L_17:


//--------------------- .nv.compat                --------------------------
	.section	.nv.compat,"",@"SHT_CUDA_COMPAT_INFO"
	.align	4
        /*0000*/ 	.byte	0x02, 0x09, 0x00, 0x00, 0x02, 0x02, 0x01, 0x00, 0x02, 0x05, 0x05, 0x00, 0x03, 0x07, 0x01, 0x01
        /*0010*/ 	.byte	0x02, 0x03, 0x00, 0x00, 0x02, 0x06, 0x01, 0x00, 0x04, 0x0b, 0x08, 0x00, 0x09, 0x00, 0x00, 0x00
        /*0020*/ 	.byte	0x00, 0x00, 0x00, 0x00


//--------------------- .nv.info._Z15standard_devGPUPii --------------------------
	.section	.nv.info._Z15standard_devGPUPii,"",@"SHT_CUDA_INFO"
	.sectionflags	@""
	.align	4


	//----- nvinfo : EIATTR_CUDA_API_VERSION
	.align		4
        /*0000*/ 	.byte	0x04, 0x37
        /*0002*/ 	.short	(.L_19 - .L_18)
.L_18:
        /*0004*/ 	.word	0x00000082


	//----- nvinfo : EIATTR_KPARAM_INFO
	.align		4
.L_19:
        /*0008*/ 	.byte	0x04, 0x17
        /*000a*/ 	.short	(.L_21 - .L_20)
.L_20:
        /*000c*/ 	.word	0x00000000
        /*0010*/ 	.short	0x0001
        /*0012*/ 	.short	0x0008
        /*0014*/ 	.byte	0x00, 0xf0, 0x11, 0x00


	//----- nvinfo : EIATTR_KPARAM_INFO
	.align		4
.L_21:
        /*0018*/ 	.byte	0x04, 0x17
        /*001a*/ 	.short	(.L_23 - .L_22)
.L_22:
        /*001c*/ 	.word	0x00000000
        /*0020*/ 	.short	0x0000
        /*0022*/ 	.short	0x0000
        /*0024*/ 	.byte	0x00, 0xf5, 0x21, 0x00


	//----- nvinfo : EIATTR_SPARSE_MMA_MASK
	.align		4
.L_23:
        /*0028*/ 	.byte	0x03, 0x50
        /*002a*/ 	.short	0x0000


	//----- nvinfo : EIATTR_MAXREG_COUNT
	.align		4
        /*002c*/ 	.byte	0x03, 0x1b
        /*002e*/ 	.short	0x00ff


	//----- nvinfo : EIATTR_MERCURY_ISA_VERSION
	.align		4
        /*0030*/ 	.byte	0x03, 0x5f
        /*0032*/ 	.short	0x0101


	//----- nvinfo : EIATTR_VRC_CTA_INIT_COUNT
	.align		4
        /*0034*/ 	.byte	0x02, 0x4a
	.zero		1
	.zero		1


	//----- nvinfo : EIATTR_EXIT_INSTR_OFFSETS
	.align		4
        /*0038*/ 	.byte	0x04, 0x1c
        /*003a*/ 	.short	(.L_25 - .L_24)


	//   ....[0]....
.L_24:
        /*003c*/ 	.word	0x00000010


	//----- nvinfo : EIATTR_CBANK_PARAM_SIZE
	.align		4
.L_25:
        /*0040*/ 	.byte	0x03, 0x19
        /*0042*/ 	.short	0x000c


	//----- nvinfo : EIATTR_PARAM_CBANK
	.align		4
        /*0044*/ 	.byte	0x04, 0x0a
        /*0046*/ 	.short	(.L_27 - .L_26)
	.align		4
.L_26:
        /*0048*/ 	.word	index@(.nv.constant0._Z15standard_devGPUPii)
        /*004c*/ 	.short	0x0380
        /*004e*/ 	.short	0x000c


	//----- nvinfo : EIATTR_SW_WAR
	.align		4
.L_27:
        /*0050*/ 	.byte	0x04, 0x36
        /*0052*/ 	.short	(.L_29 - .L_28)
.L_28:
        /*0054*/ 	.word	0x00000008
.L_29:


//--------------------- .nv.info._Z9medianGPUPiS_i --------------------------
	.section	.nv.info._Z9medianGPUPiS_i,"",@"SHT_CUDA_INFO"
	.sectionflags	@""
	.align	4


	//----- nvinfo : EIATTR_CUDA_API_VERSION
	.align		4
        /*0000*/ 	.byte	0x04, 0x37
        /*0002*/ 	.short	(.L_31 - .L_30)
.L_30:
        /*0004*/ 	.word	0x00000082


	//----- nvinfo : EIATTR_KPARAM_INFO
	.align		4
.L_31:
        /*0008*/ 	.byte	0x04, 0x17
        /*000a*/ 	.short	(.L_33 - .L_32)
.L_32:
        /*000c*/ 	.word	0x00000000
        /*0010*/ 	.short	0x0002
        /*0012*/ 	.short	0x0010
        /*0014*/ 	.byte	0x00, 0xf0, 0x11, 0x00


	//----- nvinfo : EIATTR_KPARAM_INFO
	.align		4
.L_33:
        /*0018*/ 	.byte	0x04, 0x17
        /*001a*/ 	.short	(.L_35 - .L_34)
.L_34:
        /*001c*/ 	.word	0x00000000
        /*0020*/ 	.short	0x0001
        /*0022*/ 	.short	0x0008
        /*0024*/ 	.byte	0x00, 0xf5, 0x21, 0x00


	//----- nvinfo : EIATTR_KPARAM_INFO
	.align		4
.L_35:
        /*0028*/ 	.byte	0x04, 0x17
        /*002a*/ 	.short	(.L_37 - .L_36)
.L_36:
        /*002c*/ 	.word	0x00000000
        /*0030*/ 	.short	0x0000
        /*0032*/ 	.short	0x0000
        /*0034*/ 	.byte	0x00, 0xf5, 0x21, 0x00


	//----- nvinfo : EIATTR_SPARSE_MMA_MASK
	.align		4
.L_37:
        /*0038*/ 	.byte	0x03, 0x50
        /*003a*/ 	.short	0x0000


	//----- nvinfo : EIATTR_MAXREG_COUNT
	.align		4
        /*003c*/ 	.byte	0x03, 0x1b
        /*003e*/ 	.short	0x00ff


	//----- nvinfo : EIATTR_NUM_BARRIERS
	.align		4
        /*0040*/ 	.byte	0x02, 0x4c
        /*0042*/ 	.byte	0x01
	.zero		1


	//----- nvinfo : EIATTR_MERCURY_ISA_VERSION
	.align		4
        /*0044*/ 	.byte	0x03, 0x5f
        /*0046*/ 	.short	0x0101


	//----- nvinfo : EIATTR_VRC_CTA_INIT_COUNT
	.align		4
        /*0048*/ 	.byte	0x02, 0x4a
	.zero		1
	.zero		1


	//----- nvinfo : EIATTR_EXIT_INSTR_OFFSETS
	.align		4
        /*004c*/ 	.byte	0x04, 0x1c
        /*004e*/ 	.short	(.L_39 - .L_38)


	//   ....[0]....
.L_38:
        /*0050*/ 	.word	0x00000410


	//----- nvinfo : EIATTR_CBANK_PARAM_SIZE
	.align		4
.L_39:
        /*0054*/ 	.byte	0x03, 0x19
        /*0056*/ 	.short	0x0014


	//----- nvinfo : EIATTR_PARAM_CBANK
	.align		4
        /*0058*/ 	.byte	0x04, 0x0a
        /*005a*/ 	.short	(.L_41 - .L_40)
	.align		4
.L_40:
        /*005c*/ 	.word	index@(.nv.constant0._Z9medianGPUPiS_i)
        /*0060*/ 	.short	0x0380
        /*0062*/ 	.short	0x0014


	//----- nvinfo : EIATTR_SW_WAR
	.align		4
.L_41:
        /*0064*/ 	.byte	0x04, 0x36
        /*0066*/ 	.short	(.L_43 - .L_42)
.L_42:
        /*0068*/ 	.word	0x00000008
.L_43:


//--------------------- .nv.info._Z14bubble_sortGPUPii --------------------------
	.section	.nv.info._Z14bubble_sortGPUPii,"",@"SHT_CUDA_INFO"
	.sectionflags	@""
	.align	4


	//----- nvinfo : EIATTR_CUDA_API_VERSION
	.align		4
        /*0000*/ 	.byte	0x04, 0x37
        /*0002*/ 	.short	(.L_45 - .L_44)
.L_44:
        /*0004*/ 	.word	0x00000082


	//----- nvinfo : EIATTR_KPARAM_INFO
	.align		4
.L_45:
        /*0008*/ 	.byte	0x04, 0x17
        /*000a*/ 	.short	(.L_47 - .L_46)
.L_46:
        /*000c*/ 	.word	0x00000000
        /*0010*/ 	.short	0x0001
        /*0012*/ 	.short	0x0008
        /*0014*/ 	.byte	0x00, 0xf0, 0x11, 0x00


	//----- nvinfo : EIATTR_KPARAM_INFO
	.align		4
.L_47:
        /*0018*/ 	.byte	0x04, 0x17
        /*001a*/ 	.short	(.L_49 - .L_48)
.L_48:
        /*001c*/ 	.word	0x00000000
        /*0020*/ 	.short	0x0000
        /*0022*/ 	.short	0x0000
        /*0024*/ 	.byte	0x00, 0xf5, 0x21, 0x00


	//----- nvinfo : EIATTR_SPARSE_MMA_MASK
	.align		4
.L_49:
        /*0028*/ 	.byte	0x03, 0x50
        /*002a*/ 	.short	0x0000


	//----- nvinfo : EIATTR_MAXREG_COUNT
	.align		4
        /*002c*/ 	.byte	0x03, 0x1b
        /*002e*/ 	.short	0x00ff


	//----- nvinfo : EIATTR_NUM_BARRIERS
	.align		4
        /*0030*/ 	.byte	0x02, 0x4c
        /*0032*/ 	.byte	0x01
	.zero		1


	//----- nvinfo : EIATTR_MERCURY_ISA_VERSION
	.align		4
        /*0034*/ 	.byte	0x03, 0x5f
        /*0036*/ 	.short	0x0101


	//----- nvinfo : EIATTR_VRC_CTA_INIT_COUNT
	.align		4
        /*0038*/ 	.byte	0x02, 0x4a
	.zero		1
	.zero		1


	//----- nvinfo : EIATTR_EXIT_INSTR_OFFSETS
	.align		4
        /*003c*/ 	.byte	0x04, 0x1c
        /*003e*/ 	.short	(.L_51 - .L_50)


	//   ....[0]....
.L_50:
        /*0040*/ 	.word	0x00000030


	//   ....[1]....
        /*0044*/ 	.word	0x000003d0


	//   ....[2]....
        /*0048*/ 	.word	0x00000530


	//----- nvinfo : EIATTR_CRS_STACK_SIZE
	.align		4
.L_51:
        /*004c*/ 	.byte	0x04, 0x1e
        /*004e*/ 	.short	(.L_53 - .L_52)
.L_52:
        /*0050*/ 	.word	0x00000000


	//----- nvinfo : EIATTR_CBANK_PARAM_SIZE
	.align		4
.L_53:
        /*0054*/ 	.byte	0x03, 0x19
        /*0056*/ 	.short	0x000c


	//----- nvinfo : EIATTR_PARAM_CBANK
	.align		4
        /*0058*/ 	.byte	0x04, 0x0a
        /*005a*/ 	.short	(.L_55 - .L_54)
	.align		4
.L_54:
        /*005c*/ 	.word	index@(.nv.constant0._Z14bubble_sortGPUPii)
        /*0060*/ 	.short	0x0380
        /*0062*/ 	.short	0x000c


	//----- nvinfo : EIATTR_SW_WAR
	.align		4
.L_55:
        /*0064*/ 	.byte	0x04, 0x36
        /*0066*/ 	.short	(.L_57 - .L_56)
.L_56:
        /*0068*/ 	.word	0x00000008
.L_57:


//--------------------- .nv.callgraph             --------------------------
	.section	.nv.callgraph,"",@"SHT_CUDA_CALLGRAPH"
	.align	4
	.sectionentsize	8
	.align		4
        /*0000*/ 	.word	0x00000000
	.align		4
        /*0004*/ 	.word	0xffffffff
	.align		4
        /*0008*/ 	.word	0x00000000
	.align		4
        /*000c*/ 	.word	0xfffffffe
	.align		4
        /*0010*/ 	.word	0x00000000
	.align		4
        /*0014*/ 	.word	0xfffffffd
	.align		4
        /*0018*/ 	.word	0x00000000
	.align		4
        /*001c*/ 	.word	0xfffffffc


//--------------------- .text._Z15standard_devGPUPii --------------------------
	.section	.text._Z15standard_devGPUPii,"ax",@progbits
	.align	128
        .global         _Z15standard_devGPUPii
        .type           _Z15standard_devGPUPii,@function
        .size           _Z15standard_devGPUPii,(.L_x_16 - _Z15standard_devGPUPii)
        .other          _Z15standard_devGPUPii,@"STO_CUDA_ENTRY STV_DEFAULT"
_Z15standard_devGPUPii:
.text._Z15standard_devGPUPii:
[----:B------:R-:W-:Y:S01]  /*0000*/  LDC R1, c[0x0][0x37c] ;  /* 0x0000df00ff017b82 */ /* 0x000fe20000000800 */
[----:B------:R-:W-:Y:S05]  /*0010*/  EXIT ;  /* 0x000000000000794d */ /* 0x000fea0003800000 */
.L_x_0:
[----:B------:R-:W-:-:S00]  /*0020*/  BRA `(.L_x_0) ;  /* 0xfffffffc00fc7947 */ /* 0x000fc0000383ffff */
[----:B------:R-:W-:-:S00]  /*0030*/  NOP ;  /* 0x0000000000007918 */ /* 0x000fc00000000000 */
        /* <DEDUP_REMOVED lines=12> */
.L_x_16:


//--------------------- .text._Z9medianGPUPiS_i   --------------------------
	.section	.text._Z9medianGPUPiS_i,"ax",@progbits
	.align	128
        .global         _Z9medianGPUPiS_i
        .type           _Z9medianGPUPiS_i,@function
        .size           _Z9medianGPUPiS_i,(.L_x_17 - _Z9medianGPUPiS_i)
        .other          _Z9medianGPUPiS_i,@"STO_CUDA_ENTRY STV_DEFAULT"
_Z9medianGPUPiS_i:
.text._Z9medianGPUPiS_i:
[----:B------:R-:W-:Y:S08]  /*0000*/  LDC R1, c[0x0][0x37c] ;  /* 0x0000df00ff017b82 */ /* 0x000ff00000000800 */
[----:B------:R-:W-:Y:S08]  /*0010*/  BAR.SYNC.DEFER_BLOCKING 0x0 ;  /* 0x0000000000007b1d */ /* 0x000ff00000010000 */
        /* <DEDUP_REMOVED lines=62> */
[----:B------:R-:W-:Y:S06]  /*0400*/  BAR.SYNC.DEFER_BLOCKING 0x0 ;  /* 0x0000000000007b1d */ /* 0x000fec0000010000 */
[----:B------:R-:W-:Y:S05]  /*0410*/  EXIT ;  /* 0x000000000000794d */ /* 0x000fea0003800000 */
.L_x_1:
        /* <DEDUP_REMOVED lines=14> */
.L_x_17:


//--------------------- .text._Z14bubble_sortGPUPii --------------------------
	.section	.text._Z14bubble_sortGPUPii,"ax",@progbits
	.align	128
        .global         _Z14bubble_sortGPUPii
        .type           _Z14bubble_sortGPUPii,@function
        .size           _Z14bubble_sortGPUPii,(.L_x_18 - _Z14bubble_sortGPUPii)
        .other          _Z14bubble_sortGPUPii,@"STO_CUDA_ENTRY STV_DEFAULT"
_Z14bubble_sortGPUPii:
.text._Z14bubble_sortGPUPii:
[----:B------:R-:W-:Y:S08]  /*0000*/  LDC R1, c[0x0][0x37c] ;  /* 0x0000df00ff017b82 */ /* 0x000ff00000000800 */
[----:B------:R-:W0:Y:S02]  /*0010*/  LDC R5, c[0x0][0x388] ;  /* 0x0000e200ff057b82 */ /* 0x000e240000000800 */
[----:B0-----:R-:W-:-:S13]  /*0020*/  ISETP.GE.AND P0, PT, R5, 0x1, PT ;  /* 0x000000010500780c */ /* 0x001fda0003f06270 */
[----:B------:R-:W-:Y:S05]  /*0030*/  @!P0 EXIT ;  /* 0x000000000000894d */ /* 0x000fea0003800000 */
[----:B------:R-:W0:Y:S01]  /*0040*/  S2R R7, SR_TID.X ;  /* 0x0000000000077919 */ /* 0x000e220000002100 */
[C---:B------:R-:W-:Y:S01]  /*0050*/  ISETP.GE.U32.AND P0, PT, R5.reuse, 0x4, PT ;  /* 0x000000040500780c */ /* 0x040fe20003f06070 */
[----:B------:R-:W1:Y:S01]  /*0060*/  LDCU.64 UR4, c[0x0][0x358] ;  /* 0x00006b00ff0477ac */ /* 0x000e620008000a00 */
[----:B------:R-:W-:Y:S01]  /*0070*/  LOP3.LUT R6, R5, 0x3, RZ, 0xc0, !PT ;  /* 0x0000000305067812 */ /* 0x000fe200078ec0ff */
[----:B------:R-:W-:Y:S02]  /*0080*/  IMAD.MOV.U32 R0, RZ, RZ, RZ ;  /* 0x000000ffff007224 */ /* 0x000fe400078e00ff */
[----:B0-----:R-:W-:-:S08]  /*0090*/  IMAD.SHL.U32 R7, R7, 0x2, RZ ;  /* 0x0000000207077824 */ /* 0x001fd000078e00ff */
[----:B-1----:R-:W-:Y:S05]  /*00a0*/  @!P0 BRA `(.L_x_2) ;  /* 0x0000000000c48947 */ /* 0x002fea0003800000 */
[----:B------:R-:W0:Y:S01]  /*00b0*/  LDC.64 R2, c[0x0][0x380] ;  /* 0x0000e000ff027b82 */ /* 0x000e220000000a00 */
[----:B------:R-:W-:Y:S01]  /*00c0*/  VIADD R4, R7, 0x1 ;  /* 0x0000000107047836 */ /* 0x000fe20000000000 */
[----:B------:R-:W-:Y:S01]  /*00d0*/  LOP3.LUT R0, R5, 0x7ffffffc, RZ, 0xc0, !PT ;  /* 0x7ffffffc05007812 */ /* 0x000fe200078ec0ff */
[C---:B------:R-:W-:Y:S01]  /*00e0*/  VIADD R9, R7.reuse, 0x2 ;  /* 0x0000000207097836 */ /* 0x040fe20000000000 */
[----:B------:R-:W1:Y:S02]  /*00f0*/  LDCU UR6, c[0x0][0x388] ;  /* 0x00007100ff0677ac */ /* 0x000e640008000800 */
[----:B------:R-:W-:Y:S01]  /*0100*/  ISETP.GE.U32.AND P1, PT, R4, R5, PT ;  /* 0x000000050400720c */ /* 0x000fe20003f26070 */
[----:B------:R-:W-:Y:S02]  /*0110*/  IMAD.MOV R10, RZ, RZ, -R0 ;  /* 0x000000ffff0a7224 */ /* 0x000fe400078e0a00 */
[----:B01----:R-:W-:-:S10]  /*0120*/  IMAD.WIDE.U32 R2, R7, 0x4, R2 ;  /* 0x0000000407027825 */ /* 0x003fd400078e0002 */
.L_x_11:
[----:B------:R-:W-:Y:S01]  /*0130*/  BSSY.RECONVERGENT B0, `(.L_x_3) ;  /* 0x0000008000007945 */ /* 0x000fe20003800200 */
[----:B------:R-:W-:-:S03]  /*0140*/  ISETP.GE.U32.AND P0, PT, R9, UR6, PT ;  /* 0x0000000609007c0c */ /* 0x000fc6000bf06070 */
[----:B0123--:R-:W-:Y:S10]  /*0150*/  @P1 BRA `(.L_x_4) ;  /* 0x0000000000141947 */ /* 0x00fff40003800000 */
[----:B------:R-:W2:Y:S04]  /*0160*/  LDG.E R5, desc[UR4][R2.64] ;  /* 0x0000000402057981 */ /* 0x000ea8000c1e1900 */
[----:B------:R-:W2:Y:S02]  /*0170*/  LDG.E R8, desc[UR4][R2.64+0x4] ;  /* 0x0000040402087981 */ /* 0x000ea4000c1e1900 */
[----:B--2---:R-:W-:-:S13]  /*0180*/  ISETP.GT.AND P1, PT, R5, R8, PT ;  /* 0x000000080500720c */ /* 0x004fda0003f24270 */
[----:B------:R0:W-:Y:S04]  /*0190*/  @P1 STG.E desc[UR4][R2.64], R8 ;  /* 0x0000000802001986 */ /* 0x0001e8000c101904 */
[----:B------:R0:W-:Y:S02]  /*01a0*/  @P1 STG.E desc[UR4][R2.64+0x4], R5 ;  /* 0x0000040502001986 */ /* 0x0001e4000c101904 */
.L_x_4:
[----:B------:R-:W-:Y:S05]  /*01b0*/  BSYNC.RECONVERGENT B0 ;  /* 0x0000000000007941 */ /* 0x000fea0003800200 */
.L_x_3:
[----:B------:R-:W-:Y:S01]  /*01c0*/  BAR.SYNC.DEFER_BLOCKING 0x0 ;  /* 0x0000000000007b1d */ /* 0x000fe20000010000 */
[----:B------:R-:W-:-:S05]  /*01d0*/  ISETP.GE.U32.AND P1, PT, R4, UR6, PT ;  /* 0x0000000604007c0c */ /* 0x000fca000bf26070 */
[----:B------:R-:W-:Y:S04]  /*01e0*/  BSSY.RECONVERGENT B0, `(.L_x_5) ;  /* 0x0000007000007945 */ /* 0x000fe80003800200 */
[----:B------:R-:W-:Y:S05]  /*01f0*/  @P0 BRA `(.L_x_6) ;  /* 0x0000000000140947 */ /* 0x000fea0003800000 */
[----:B0-----:R-:W2:Y:S04]  /*0200*/  LDG.E R5, desc[UR4][R2.64+0x4] ;  /* 0x0000040402057981 */ /* 0x001ea8000c1e1900 */
[----:B------:R-:W2:Y:S02]  /*0210*/  LDG.E R8, desc[UR4][R2.64+0x8] ;  /* 0x0000080402087981 */ /* 0x000ea4000c1e1900 */
[----:B--2---:R-:W-:-:S13]  /*0220*/  ISETP.GT.AND P2, PT, R5, R8, PT ;  /* 0x000000080500720c */ /* 0x004fda0003f44270 */
[----:B------:R1:W-:Y:S04]  /*0230*/  @P2 STG.E desc[UR4][R2.64+0x4], R8 ;  /* 0x0000040802002986 */ /* 0x0003e8000c101904 */
[----:B------:R1:W-:Y:S02]  /*0240*/  @P2 STG.E desc[UR4][R2.64+0x8], R5 ;  /* 0x0000080502002986 */ /* 0x0003e4000c101904 */
.L_x_6:
[----:B------:R-:W-:Y:S05]  /*0250*/  BSYNC.RECONVERGENT B0 ;  /* 0x0000000000007941 */ /* 0x000fea0003800200 */
.L_x_5:
[----:B------:R-:W-:Y:S06]  /*0260*/  BAR.SYNC.DEFER_BLOCKING 0x0 ;  /* 0x0000000000007b1d */ /* 0x000fec0000010000 */
[----:B------:R-:W-:Y:S04]  /*0270*/  BSSY.RECONVERGENT B0, `(.L_x_7) ;  /* 0x0000007000007945 */ /* 0x000fe80003800200 */
[----:B------:R-:W-:Y:S05]  /*0280*/  @P1 BRA `(.L_x_8) ;  /* 0x0000000000141947 */ /* 0x000fea0003800000 */
[----:B01----:R-:W2:Y:S04]  /*0290*/  LDG.E R5, desc[UR4][R2.64] ;  /* 0x0000000402057981 */ /* 0x003ea8000c1e1900 */
[----:B------:R-:W2:Y:S02]  /*02a0*/  LDG.E R8, desc[UR4][R2.64+0x4] ;  /* 0x0000040402087981 */ /* 0x000ea4000c1e1900 */
[----:B--2---:R-:W-:-:S13]  /*02b0*/  ISETP.GT.AND P2, PT, R5, R8, PT ;  /* 0x000000080500720c */ /* 0x004fda0003f44270 */
[----:B------:R2:W-:Y:S04]  /*02c0*/  @P2 STG.E desc[UR4][R2.64], R8 ;  /* 0x0000000802002986 */ /* 0x0005e8000c101904 */
[----:B------:R2:W-:Y:S02]  /*02d0*/  @P2 STG.E desc[UR4][R2.64+0x4], R5 ;  /* 0x0000040502002986 */ /* 0x0005e4000c101904 */
.L_x_8:
[----:B------:R-:W-:Y:S05]  /*02e0*/  BSYNC.RECONVERGENT B0 ;  /* 0x0000000000007941 */ /* 0x000fea0003800200 */
.L_x_7:
[----:B------:R-:W-:Y:S01]  /*02f0*/  VIADD R10, R10, 0x4 ;  /* 0x000000040a0a7836 */ /* 0x000fe20000000000 */
[----:B------:R-:W-:Y:S04]  /*0300*/  BAR.SYNC.DEFER_BLOCKING 0x0 ;  /* 0x0000000000007b1d */ /* 0x000fe80000010000 */
[----:B------:R-:W-:Y:S02]  /*0310*/  ISETP.NE.AND P2, PT, R10, RZ, PT ;  /* 0x000000ff0a00720c */ /* 0x000fe40003f45270 */
[----:B------:R-:W-:Y:S04]  /*0320*/  BSSY.RECONVERGENT B0, `(.L_x_9) ;  /* 0x0000007000007945 */ /* 0x000fe80003800200 */
[----:B------:R-:W-:Y:S07]  /*0330*/  @P0 BRA `(.L_x_10) ;  /* 0x0000000000140947 */ /* 0x000fee0003800000 */
[----:B012---:R-:W2:Y:S04]  /*0340*/  LDG.E R5, desc[UR4][R2.64+0x4] ;  /* 0x0000040402057981 */ /* 0x007ea8000c1e1900 */
[----:B------:R-:W2:Y:S02]  /*0350*/  LDG.E R8, desc[UR4][R2.64+0x8] ;  /* 0x0000080402087981 */ /* 0x000ea4000c1e1900 */
[----:B--2---:R-:W-:-:S13]  /*0360*/  ISETP.GT.AND P0, PT, R5, R8, PT ;  /* 0x000000080500720c */ /* 0x004fda0003f04270 */
[----:B------:R3:W-:Y:S04]  /*0370*/  @P0 STG.E desc[UR4][R2.64+0x4], R8 ;  /* 0x0000040802000986 */ /* 0x0007e8000c101904 */
[----:B------:R3:W-:Y:S02]  /*0380*/  @P0 STG.E desc[UR4][R2.64+0x8], R5 ;  /* 0x0000080502000986 */ /* 0x0007e4000c101904 */
.L_x_10:
[----:B------:R-:W-:Y:S05]  /*0390*/  BSYNC.RECONVERGENT B0 ;  /* 0x0000000000007941 */ /* 0x000fea0003800200 */
.L_x_9:
[----:B------:R-:W-:Y:S06]  /*03a0*/  BAR.SYNC.DEFER_BLOCKING 0x0 ;  /* 0x0000000000007b1d */ /* 0x000fec0000010000 */
[----:B------:R-:W-:Y:S05]  /*03b0*/  @P2 BRA `(.L_x_11) ;  /* 0xfffffffc005c2947 */ /* 0x000fea000383ffff */
.L_x_2:
[----:B------:R-:W-:-:S13]  /*03c0*/  ISETP.NE.AND P0, PT, R6, RZ, PT ;  /* 0x000000ff0600720c */ /* 0x000fda0003f05270 */
[----:B------:R-:W-:Y:S05]  /*03d0*/  @!P0 EXIT ;  /* 0x000000000000894d */ /* 0x000fea0003800000 */
[----:B0123--:R-:W0:Y:S01]  /*03e0*/  LDC.64 R4, c[0x0][0x380] ;  /* 0x0000e000ff047b82 */ /* 0x00fe220000000a00 */
[----:B------:R-:W-:Y:S01]  /*03f0*/  IMAD.MOV R6, RZ, RZ, -R6 ;  /* 0x000000ffff067224 */ /* 0x000fe200078e0a06 */
[----:B------:R-:W1:Y:S06]  /*0400*/  LDCU UR6, c[0x0][0x388] ;  /* 0x00007100ff0677ac */ /* 0x000e6c0008000800 */
.L_x_14:
[----:B-1----:R-:W-:Y:S01]  /*0410*/  LOP3.LUT R2, R0, 0x1, RZ, 0xc0, !PT ;  /* 0x0000000100027812 */ /* 0x002fe200078ec0ff */
[----:B------:R-:W-:Y:S04]  /*0420*/  BSSY.RECONVERGENT B0, `(.L_x_12) ;  /* 0x000000b000007945 */ /* 0x000fe80003800200 */
[----:B------:R-:W-:-:S04]  /*0430*/  IMAD.IADD R3, R7, 0x1, R2 ;  /* 0x0000000107037824 */ /* 0x000fc800078e0202 */
[----:B------:R-:W-:-:S05]  /*0440*/  VIADD R2, R3, 0x1 ;  /* 0x0000000103027836 */ /* 0x000fca0000000000 */
[----:B-1----:R-:W-:-:S13]  /*0450*/  ISETP.GE.AND P0, PT, R2, UR6, PT ;  /* 0x0000000602007c0c */ /* 0x002fda000bf06270 */
[----:B------:R-:W-:Y:S05]  /*0460*/  @P0 BRA `(.L_x_13) ;  /* 0x0000000000180947 */ /* 0x000fea0003800000 */
[----:B0-----:R-:W-:-:S05]  /*0470*/  IMAD.WIDE.U32 R2, R3, 0x4, R4 ;  /* 0x0000000403027825 */ /* 0x001fca00078e0004 */
[----:B------:R-:W2:Y:S04]  /*0480*/  LDG.E R9, desc[UR4][R2.64] ;  /* 0x0000000402097981 */ /* 0x000ea8000c1e1900 */
[----:B------:R-:W2:Y:S02]  /*0490*/  LDG.E R8, desc[UR4][R2.64+0x4] ;  /* 0x0000040402087981 */ /* 0x000ea4000c1e1900 */
[----:B--2---:R-:W-:-:S13]  /*04a0*/  ISETP.GT.AND P0, PT, R9, R8, PT ;  /* 0x000000080900720c */ /* 0x004fda0003f04270 */
[----:B------:R1:W-:Y:S04]  /*04b0*/  @P0 STG.E desc[UR4][R2.64], R8 ;  /* 0x0000000802000986 */ /* 0x0003e8000c101904 */
[----:B------:R1:W-:Y:S02]  /*04c0*/  @P0 STG.E desc[UR4][R2.64+0x4], R9 ;  /* 0x0000040902000986 */ /* 0x0003e4000c101904 */
.L_x_13:
[----:B------:R-:W-:Y:S05]  /*04d0*/  BSYNC.RECONVERGENT B0 ;  /* 0x0000000000007941 */ /* 0x000fea0003800200 */
.L_x_12:
[----:B------:R-:W-:Y:S01]  /*04e0*/  VIADD R6, R6, 0x1 ;  /* 0x0000000106067836 */ /* 0x000fe20000000000 */
[----:B------:R-:W-:Y:S01]  /*04f0*/  BAR.SYNC.DEFER_BLOCKING 0x0 ;  /* 0x0000000000007b1d */ /* 0x000fe20000010000 */
[----:B------:R-:W-:-:S03]  /*0500*/  VIADD R0, R0, 0x1 ;  /* 0x0000000100007836 */ /* 0x000fc60000000000 */
[----:B------:R-:W-:-:S13]  /*0510*/  ISETP.NE.AND P0, PT, R6, RZ, PT ;  /* 0x000000ff0600720c */ /* 0x000fda0003f05270 */
[----:B------:R-:W-:Y:S05]  /*0520*/  @P0 BRA `(.L_x_14) ;  /* 0xfffffffc00b80947 */ /* 0x000fea000383ffff */
[----:B------:R-:W-:Y:S05]  /*0530*/  EXIT ;  /* 0x000000000000794d */ /* 0x000fea0003800000 */
.L_x_15:
        /* <DEDUP_REMOVED lines=12> */
.L_x_18:


//--------------------- .nv.shared.reserved.0     --------------------------
	.section	.nv.shared.reserved.0,"aw",@nobits
	.weak		__nv_reservedSMEM_offset_0_alias
	.size		__nv_reservedSMEM_offset_0_alias, 0, 64
	.other		__nv_reservedSMEM_offset_0_alias,@"STO_CUDA_RESERVED_SHARED STV_DEFAULT"
__nv_reservedSMEM_offset_0_alias:
	.zero		0
	.zero		64


//--------------------- .nv.constant0._Z15standard_devGPUPii --------------------------
	.section	.nv.constant0._Z15standard_devGPUPii,"a",@progbits
	.sectionflags	@""
	.align	4
.nv.constant0._Z15standard_devGPUPii:
	.zero		908


//--------------------- .nv.constant0._Z9medianGPUPiS_i --------------------------
	.section	.nv.constant0._Z9medianGPUPiS_i,"a",@progbits
	.sectionflags	@""
	.align	4
.nv.constant0._Z9medianGPUPiS_i:
	.zero		916


//--------------------- .nv.constant0._Z14bubble_sortGPUPii --------------------------
	.section	.nv.constant0._Z14bubble_sortGPUPii,"a",@progbits
	.sectionflags	@""
	.align	4
.nv.constant0._Z14bubble_sortGPUPii:
	.zero		908


//--------------------- SYMBOLS --------------------------

	.type		.nv.reservedSmem.offset0,@object
	.size		.nv.reservedSmem.offset0,0x4
